//
// Generated by NVIDIA NVVM Compiler
//
// Compiler Build ID: CL-36424714
// Cuda compilation tools, release 13.0, V13.0.88
// Based on NVVM 20.0.0
//

.version 9.0
.target sm_100
.address_size 64

	// .globl	default_function_kernel

.visible .entry default_function_kernel(
	.param .u64 .ptr .align 1 default_function_kernel_param_0,
	.param .u64 .ptr .align 1 default_function_kernel_param_1
)
{
	.reg .pred 	%p<4>;
	.reg .b32 	%r<13>;
	.reg .b32 	%f<80>;
	.reg .b64 	%rd<13>;

	ld.param.u64 	%rd7, [default_function_kernel_param_0];
	ld.param.u64 	%rd6, [default_function_kernel_param_1];
	cvta.to.global.u64 	%rd8, %rd7;
	add.s64 	%rd1, %rd8, 72;
	mov.b32 	%r10, 0;
	mov.f32 	%f79, 0f3F800000;
$L__BB0_1:
	mul.wide.u32 	%rd9, %r10, 7920;
	add.s64 	%rd2, %rd1, %rd9;
	mov.b32 	%r11, 0;
$L__BB0_2:
	mul.wide.u32 	%rd10, %r11, 792;
	add.s64 	%rd12, %rd2, %rd10;
	mov.b32 	%r12, 0;
$L__BB0_3:
	ld.global.nc.f32 	%f7, [%rd12+-72];
	mul.f32 	%f8, %f79, %f7;
	ld.global.nc.f32 	%f9, [%rd12+-68];
	mul.f32 	%f10, %f8, %f9;
	ld.global.nc.f32 	%f11, [%rd12+-64];
	mul.f32 	%f12, %f10, %f11;
	ld.global.nc.f32 	%f13, [%rd12+-60];
	mul.f32 	%f14, %f12, %f13;
	ld.global.nc.f32 	%f15, [%rd12+-56];
	mul.f32 	%f16, %f14, %f15;
	ld.global.nc.f32 	%f17, [%rd12+-52];
	mul.f32 	%f18, %f16, %f17;
	ld.global.nc.f32 	%f19, [%rd12+-48];
	mul.f32 	%f20, %f18, %f19;
	ld.global.nc.f32 	%f21, [%rd12+-44];
	mul.f32 	%f22, %f20, %f21;
	ld.global.nc.f32 	%f23, [%rd12+-40];
	mul.f32 	%f24, %f22, %f23;
	ld.global.nc.f32 	%f25, [%rd12+-36];
	mul.f32 	%f26, %f24, %f25;
	ld.global.nc.f32 	%f27, [%rd12+-32];
	mul.f32 	%f28, %f26, %f27;
	ld.global.nc.f32 	%f29, [%rd12+-28];
	mul.f32 	%f30, %f28, %f29;
	ld.global.nc.f32 	%f31, [%rd12+-24];
	mul.f32 	%f32, %f30, %f31;
	ld.global.nc.f32 	%f33, [%rd12+-20];
	mul.f32 	%f34, %f32, %f33;
	ld.global.nc.f32 	%f35, [%rd12+-16];
	mul.f32 	%f36, %f34, %f35;
	ld.global.nc.f32 	%f37, [%rd12+-12];
	mul.f32 	%f38, %f36, %f37;
	ld.global.nc.f32 	%f39, [%rd12+-8];
	mul.f32 	%f40, %f38, %f39;
	ld.global.nc.f32 	%f41, [%rd12+-4];
	mul.f32 	%f79, %f40, %f41;
	setp.eq.s32 	%p1, %r12, 10;
	@%p1 bra 	$L__BB0_5;
	ld.global.nc.f32 	%f42, [%rd12];
	mul.f32 	%f43, %f79, %f42;
	ld.global.nc.f32 	%f44, [%rd12+4];
	mul.f32 	%f45, %f43, %f44;
	ld.global.nc.f32 	%f46, [%rd12+8];
	mul.f32 	%f47, %f45, %f46;
	ld.global.nc.f32 	%f48, [%rd12+12];
	mul.f32 	%f49, %f47, %f48;
	ld.global.nc.f32 	%f50, [%rd12+16];
	mul.f32 	%f51, %f49, %f50;
	ld.global.nc.f32 	%f52, [%rd12+20];
	mul.f32 	%f53, %f51, %f52;
	ld.global.nc.f32 	%f54, [%rd12+24];
	mul.f32 	%f55, %f53, %f54;
	ld.global.nc.f32 	%f56, [%rd12+28];
	mul.f32 	%f57, %f55, %f56;
	ld.global.nc.f32 	%f58, [%rd12+32];
	mul.f32 	%f59, %f57, %f58;
	ld.global.nc.f32 	%f60, [%rd12+36];
	mul.f32 	%f61, %f59, %f60;
	ld.global.nc.f32 	%f62, [%rd12+40];
	mul.f32 	%f63, %f61, %f62;
	ld.global.nc.f32 	%f64, [%rd12+44];
	mul.f32 	%f65, %f63, %f64;
	ld.global.nc.f32 	%f66, [%rd12+48];
	mul.f32 	%f67, %f65, %f66;
	ld.global.nc.f32 	%f68, [%rd12+52];
	mul.f32 	%f69, %f67, %f68;
	ld.global.nc.f32 	%f70, [%rd12+56];
	mul.f32 	%f71, %f69, %f70;
	ld.global.nc.f32 	%f72, [%rd12+60];
	mul.f32 	%f73, %f71, %f72;
	ld.global.nc.f32 	%f74, [%rd12+64];
	mul.f32 	%f75, %f73, %f74;
	ld.global.nc.f32 	%f76, [%rd12+68];
	mul.f32 	%f79, %f75, %f76;
	add.s32 	%r12, %r12, 2;
	add.s64 	%rd12, %rd12, 144;
	bra.uni 	$L__BB0_3;
$L__BB0_5:
	add.s32 	%r11, %r11, 1;
	setp.ne.s32 	%p2, %r11, 10;
	@%p2 bra 	$L__BB0_2;
	add.s32 	%r10, %r10, 1;
	setp.ne.s32 	%p3, %r10, 11;
	@%p3 bra 	$L__BB0_1;
	cvta.to.global.u64 	%rd11, %rd6;
	st.global.f32 	[%rd11], %f79;
	ret;

}


// ===== COMPILED SASS (sm_100) =====

	.target	sm_100

	.elftype	@"ET_EXEC"


//--------------------- .note.nv.tkinfo           --------------------------
	.section	.note.nv.tkinfo,"",@"SHT_NOTE"
	.sectionflags	@"SHF_NOTE_NV_TKINFO"
	.tkinfo
        /*0018*/ 	.word	0x00000002
        /*0030*/ 	.string	""
        /*0030*/ 	.string	"ptxas"
        /*0030*/ 	.string	"Cuda compilation tools, release 13.0, V13.0.88"
        /*0030*/ 	.string	"Build cuda_13.0.r13.0/compiler.36424714_0"
        /*0030*/ 	.string	"-arch sm_100 -m 64 "



//--------------------- .note.nv.cuinfo           --------------------------
	.section	.note.nv.cuinfo,"",@"SHT_NOTE"
	.sectionflags	@"SHF_NOTE_NV_CUINFO"
        /*0018*/ 	.short	0x0002
        /*001a*/ 	.short	0x0064
        /*001c*/ 	.short	0x0082
	.zero		2


//--------------------- .nv.info                  --------------------------
	.section	.nv.info,"",@"SHT_CUDA_INFO"
	.align	4


	//----- nvinfo : EIATTR_REGCOUNT
	.align		4
        /*0000*/ 	.byte	0x04, 0x2f
        /*0002*/ 	.short	(.L_1 - .L_0)
	.align		4
.L_0:
        /*0004*/ 	.word	index@(default_function_kernel)
        /*0008*/ 	.word	0x0000001f


	//----- nvinfo : EIATTR_FRAME_SIZE
	.align		4
.L_1:
        /*000c*/ 	.byte	0x04, 0x11
        /*000e*/ 	.short	(.L_3 - .L_2)
	.align		4
.L_2:
        /*0010*/ 	.word	index@(default_function_kernel)
        /*0014*/ 	.word	0x00000000


	//----- nvinfo : EIATTR_MIN_STACK_SIZE
	.align		4
.L_3:
        /*0018*/ 	.byte	0x04, 0x12
        /*001a*/ 	.short	(.L_5 - .L_4)
	.align		4
.L_4:
        /*001c*/ 	.word	index@(default_function_kernel)
        /*0020*/ 	.word	0x00000000
.L_5:


//--------------------- .nv.compat                --------------------------
	.section	.nv.compat,"",@"SHT_CUDA_COMPAT_INFO"
	.align	4
        /*0000*/ 	.byte	0x02, 0x09, 0x00, 0x00, 0x02, 0x02, 0x01, 0x00, 0x02, 0x05, 0x05, 0x00, 0x03, 0x07, 0x01, 0x01
        /*0010*/ 	.byte	0x02, 0x03, 0x00, 0x00, 0x02, 0x06, 0x01, 0x00, 0x04, 0x0b, 0x08, 0x00, 0x09, 0x00, 0x00, 0x00
        /*0020*/ 	.byte	0x00, 0x00, 0x00, 0x00


//--------------------- .nv.info.default_function_kernel --------------------------
	.section	.nv.info.default_function_kernel,"",@"SHT_CUDA_INFO"
	.sectionflags	@""
	.align	4


	//----- nvinfo : EIATTR_CUDA_API_VERSION
	.align		4
        /*0000*/ 	.byte	0x04, 0x37
        /*0002*/ 	.short	(.L_7 - .L_6)
.L_6:
        /*0004*/ 	.word	0x00000082


	//----- nvinfo : EIATTR_KPARAM_INFO
	.align		4
.L_7:
        /*0008*/ 	.byte	0x04, 0x17
        /*000a*/ 	.short	(.L_9 - .L_8)
.L_8:
        /*000c*/ 	.word	0x00000000
        /*0010*/ 	.short	0x0001
        /*0012*/ 	.short	0x0008
        /*0014*/ 	.byte	0x00, 0xf5, 0x21, 0x00


	//----- nvinfo : EIATTR_KPARAM_INFO
	.align		4
.L_9:
        /*0018*/ 	.byte	0x04, 0x17
        /*001a*/ 	.short	(.L_11 - .L_10)
.L_10:
        /*001c*/ 	.word	0x00000000
        /*0020*/ 	.short	0x0000
        /*0022*/ 	.short	0x0000
        /*0024*/ 	.byte	0x00, 0xf5, 0x21, 0x00


	//----- nvinfo : EIATTR_SPARSE_MMA_MASK
	.align		4
.L_11:
        /*0028*/ 	.byte	0x03, 0x50
        /*002a*/ 	.short	0x0000


	//----- nvinfo : EIATTR_MAXREG_COUNT
	.align		4
        /*002c*/ 	.byte	0x03, 0x1b
        /*002e*/ 	.short	0x00ff


	//----- nvinfo : EIATTR_MERCURY_ISA_VERSION
	.align		4
        /*0030*/ 	.byte	0x03, 0x5f
        /*0032*/ 	.short	0x0101


	//----- nvinfo : EIATTR_VRC_CTA_INIT_COUNT
	.align		4
        /*0034*/ 	.byte	0x02, 0x4a
	.zero		1
	.zero		1


	//----- nvinfo : EIATTR_EXIT_INSTR_OFFSETS
	.align		4
        /*0038*/ 	.byte	0x04, 0x1c
        /*003a*/ 	.short	(.L_13 - .L_12)


	//   ....[0]....
.L_12:
        /*003c*/ 	.word	0x00000860


	//----- nvinfo : EIATTR_CBANK_PARAM_SIZE
	.align		4
.L_13:
        /*0040*/ 	.byte	0x03, 0x19
        /*0042*/ 	.short	0x0010


	//----- nvinfo : EIATTR_PARAM_CBANK
	.align		4
        /*0044*/ 	.byte	0x04, 0x0a
        /*0046*/ 	.short	(.L_15 - .L_14)
	.align		4
.L_14:
        /*0048*/ 	.word	index@(.nv.constant0.default_function_kernel)
        /*004c*/ 	.short	0x0380
        /*004e*/ 	.short	0x0010


	//----- nvinfo : EIATTR_SW_WAR
	.align		4
.L_15:
        /*0050*/ 	.byte	0x04, 0x36
        /*0052*/ 	.short	(.L_17 - .L_16)
.L_16:
        /*0054*/ 	.word	0x00000008
.L_17:


//--------------------- .nv.callgraph             --------------------------
	.section	.nv.callgraph,"",@"SHT_CUDA_CALLGRAPH"
	.align	4
	.sectionentsize	8
	.align		4
        /*0000*/ 	.word	0x00000000
	.align		4
        /*0004*/ 	.word	0xffffffff
	.align		4
        /*0008*/ 	.word	0x00000000
	.align		4
        /*000c*/ 	.word	0xfffffffe
	.align		4
        /*0010*/ 	.word	0x00000000
	.align		4
        /*0014*/ 	.word	0xfffffffd
	.align		4
        /*0018*/ 	.word	0x00000000
	.align		4
        /*001c*/ 	.word	0xfffffffc


//--------------------- .text.default_function_kernel --------------------------
	.section	.text.default_function_kernel,"ax",@progbits
	.align	128
        .global         default_function_kernel
        .type           default_function_kernel,@function
        .size           default_function_kernel,(.L_x_4 - default_function_kernel)
        .other          default_function_kernel,@"STO_CUDA_ENTRY STV_DEFAULT"
default_function_kernel:
.text.default_function_kernel:
[----:B------:R-:W-:Y:S01]  /*0000*/  LDC R1, c[0x0][0x37c] ;  /* 0x0000df00ff017b82 */ /* 0x000fe20000000800 */
[----:B------:R-:W0:Y:S01]  /*0010*/  LDCU.64 UR6, c[0x0][0x380] ;  /* 0x00007000ff0677ac */ /* 0x000e220008000a00 */
[----:B------:R-:W-:Y:S01]  /*0020*/  HFMA2 R0, -RZ, RZ, 0, 0 ;  /* 0x00000000ff007431 */ /* 0x000fe200000001ff */
[----:B------:R-:W-:Y:S01]  /*0030*/  MOV R16, 0x3f800000 ;  /* 0x3f80000000107802 */ /* 0x000fe20000000f00 */
[----:B------:R-:W1:Y:S01]  /*0040*/  LDCU.64 UR8, c[0x0][0x358] ;  /* 0x00006b00ff0877ac */ /* 0x000e620008000a00 */
[----:B0-----:R-:W-:-:S04]  /*0050*/  UIADD3 UR5, UP0, UPT, UR6, 0x48, URZ ;  /* 0x0000004806057890 */ /* 0x001fc8000ff1e0ff */
[----:B-1----:R-:W-:-:S12]  /*0060*/  UIADD3.X UR6, UPT, UPT, URZ, UR7, URZ, UP0, !UPT ;  /* 0x00000007ff067290 */ /* 0x002fd800087fe4ff */
.L_x_2:
[----:B------:R-:W-:Y:S02]  /*0070*/  MOV R2, UR5 ;  /* 0x0000000500027c02 */ /* 0x000fe40008000f00 */
[----:B------:R-:W-:Y:S02]  /*0080*/  MOV R3, UR6 ;  /* 0x0000000600037c02 */ /* 0x000fe40008000f00 */
[----:B------:R-:W-:Y:S01]  /*0090*/  MOV R7, RZ ;  /* 0x000000ff00077202 */ /* 0x000fe20000000f00 */
[C---:B------:R-:W-:Y:S01]  /*00a0*/  IMAD.WIDE.U32 R2, R0.reuse, 0x1ef0, R2 ;  /* 0x00001ef000027825 */ /* 0x040fe200078e0002 */
[----:B------:R-:W-:-:S04]  /*00b0*/  IADD3 R0, PT, PT, R0, 0x1, RZ ;  /* 0x0000000100007810 */ /* 0x000fc80007ffe0ff */
[----:B------:R-:W-:-:S13]  /*00c0*/  ISETP.NE.AND P1, PT, R0, 0xb, PT ;  /* 0x0000000b0000780c */ /* 0x000fda0003f25270 */
.L_x_1:
[----:B------:R-:W-:-:S05]  /*00d0*/  IMAD.WIDE.U32 R4, R7, 0x318, R2 ;  /* 0x0000031807047825 */ /* 0x000fca00078e0002 */
[----:B------:R-:W2:Y:S04]  /*00e0*/  LDG.E.CONSTANT R21, desc[UR8][R4.64+-0x48] ;  /* 0xffffb80804157981 */ /* 0x000ea8000c1e9900 */
[----:B------:R-:W3:Y:S04]  /*00f0*/  LDG.E.CONSTANT R22, desc[UR8][R4.64+-0x44] ;  /* 0xffffbc0804167981 */ /* 0x000ee8000c1e9900 */
[----:B------:R-:W4:Y:S04]  /*0100*/  LDG.E.CONSTANT R24, desc[UR8][R4.64+-0x40] ;  /* 0xffffc00804187981 */ /* 0x000f28000c1e9900 */
[----:B------:R-:W5:Y:S04]  /*0110*/  LDG.E.CONSTANT R26, desc[UR8][R4.64+-0x3c] ;  /* 0xffffc408041a7981 */ /* 0x000f68000c1e9900 */
        /* <DEDUP_REMOVED lines=13> */
[----:B------:R-:W5:Y:S01]  /*01f0*/  LDG.E.CONSTANT R6, desc[UR8][R4.64+-0x4] ;  /* 0xfffffc0804067981 */ /* 0x000f62000c1e9900 */
[----:B------:R-:W-:Y:S01]  /*0200*/  IADD3 R7, PT, PT, R7, 0x1, RZ ;  /* 0x0000000107077810 */ /* 0x000fe20007ffe0ff */
[----:B------:R-:W-:-:S03]  /*0210*/  UMOV UR4, URZ ;  /* 0x000000ff00047c82 */ /* 0x000fc60008000000 */
[----:B------:R-:W-:Y:S01]  /*0220*/  ISETP.NE.AND P2, PT, R7, 0xa, PT ;  /* 0x0000000a0700780c */ /* 0x000fe20003f45270 */
[----:B--2---:R-:W-:-:S04]  /*0230*/  FMUL R21, R21, R16 ;  /* 0x0000001015157220 */ /* 0x004fc80000400000 */
[----:B---3--:R-:W-:-:S04]  /*0240*/  FMUL R21, R21, R22 ;  /* 0x0000001615157220 */ /* 0x008fc80000400000 */
[----:B----4-:R-:W-:-:S04]  /*0250*/  FMUL R21, R21, R24 ;  /* 0x0000001815157220 */ /* 0x010fc80000400000 */
[----:B-----5:R-:W-:-:S04]  /*0260*/  FMUL R21, R21, R26 ;  /* 0x0000001a15157220 */ /* 0x020fc80000400000 */
[----:B------:R-:W-:-:S04]  /*0270*/  FMUL R21, R21, R28 ;  /* 0x0000001c15157220 */ /* 0x000fc80000400000 */
        /* <DEDUP_REMOVED lines=12> */
[----:B------:R-:W-:-:S07]  /*0340*/  FMUL R16, R9, R6 ;  /* 0x0000000609107220 */ /* 0x000fce0000400000 */
.L_x_0:
        /* <DEDUP_REMOVED lines=20> */
[----:B--2---:R-:W-:-:S03]  /*0490*/  FMUL R16, R21, R16 ;  /* 0x0000001015107220 */ /* 0x004fc60000400000 */
[----:B------:R-:W2:Y:S01]  /*04a0*/  LDG.E.CONSTANT R21, desc[UR8][R4.64+0x4c] ;  /* 0x00004c0804157981 */ /* 0x000ea2000c1e9900 */
[----:B---3--:R-:W-:-:S04]  /*04b0*/  FMUL R16, R16, R27 ;  /* 0x0000001b10107220 */ /* 0x008fc80000400000 */
[----:B----4-:R-:W-:Y:S02]  /*04c0*/  FMUL R27, R16, R19 ;  /* 0x00000013101b7220 */ /* 0x010fe40000400000 */
[----:B------:R-:W3:Y:S02]  /*04d0*/  LDG.E.CONSTANT R19, desc[UR8][R4.64+0x54] ;  /* 0x0000540804137981 */ /* 0x000ee4000c1e9900 */
[----:B-----5:R-:W-:Y:S02]  /*04e0*/  FMUL R16, R27, R18 ;  /* 0x000000121b107220 */ /* 0x020fe40000400000 */
[----:B------:R-:W4:Y:S02]  /*04f0*/  LDG.E.CONSTANT R18, desc[UR8][R4.64+0x58] ;  /* 0x0000580804127981 */ /* 0x000f24000c1e9900 */
[----:B------:R-:W-:Y:S02]  /*0500*/  FMUL R27, R16, R17 ;  /* 0x00000011101b7220 */ /* 0x000fe40000400000 */
[----:B------:R-:W5:Y:S02]  /*0510*/  LDG.E.CONSTANT R17, desc[UR8][R4.64+0x5c] ;  /* 0x00005c0804117981 */ /* 0x000f64000c1e9900 */
[----:B------:R-:W-:-:S02]  /*0520*/  FMUL R27, R27, R26 ;  /* 0x0000001a1b1b7220 */ /* 0x000fc40000400000 */
[----:B------:R-:W5:Y:S02]  /*0530*/  LDG.E.CONSTANT R16, desc[UR8][R4.64+0x60] ;  /* 0x0000600804107981 */ /* 0x000f64000c1e9900 */
[----:B------:R-:W-:Y:S02]  /*0540*/  FMUL R26, R27, R22 ;  /* 0x000000161b1a7220 */ /* 0x000fe40000400000 */
[----:B------:R-:W5:Y:S02]  /*0550*/  LDG.E.CONSTANT R22, desc[UR8][R4.64+0x64] ;  /* 0x0000640804167981 */ /* 0x000f64000c1e9900 */
        /* <DEDUP_REMOVED lines=19> */
[----:B------:R0:W5:Y:S02]  /*0690*/  LDG.E.CONSTANT R8, desc[UR8][R4.64+0x8c] ;  /* 0x00008c0804087981 */ /* 0x000164000c1e9900 */
[----:B------:R-:W-:-:S04]  /*06a0*/  FMUL R27, R27, R6 ;  /* 0x000000061b1b7220 */ /* 0x000fc80000400000 */
[----:B------:R-:W-:Y:S01]  /*06b0*/  FMUL R14, R27, R14 ;  /* 0x0000000e1b0e7220 */ /* 0x000fe20000400000 */
[----:B------:R-:W-:-:S04]  /*06c0*/  UIADD3 UR4, UPT, UPT, UR4, 0x2, URZ ;  /* 0x0000000204047890 */ /* 0x000fc8000fffe0ff */
[----:B------:R-:W-:Y:S01]  /*06d0*/  UISETP.NE.AND UP0, UPT, UR4, 0xa, UPT ;  /* 0x0000000a0400788c */ /* 0x000fe2000bf05270 */
[----:B0-----:R-:W-:-:S04]  /*06e0*/  IADD3 R4, P0, PT, R4, 0x90, RZ ;  /* 0x0000009004047810 */ /* 0x001fc80007f1e0ff */
[----:B------:R-:W-:Y:S01]  /*06f0*/  IADD3.X R5, PT, PT, RZ, R5, RZ, P0, !PT ;  /* 0x00000005ff057210 */ /* 0x000fe200007fe4ff */
[----:B--2---:R-:W-:-:S04]  /*0700*/  FMUL R21, R14, R21 ;  /* 0x000000150e157220 */ /* 0x004fc80000400000 */
[----:B------:R-:W-:-:S04]  /*0710*/  FMUL R20, R21, R20 ;  /* 0x0000001415147220 */ /* 0x000fc80000400000 */
        /* <DEDUP_REMOVED lines=14> */
[----:B------:R-:W-:Y:S01]  /*0800*/  FMUL R16, R9, R8 ;  /* 0x0000000809107220 */ /* 0x000fe20000400000 */
[----:B------:R-:W-:Y:S06]  /*0810*/  BRA.U UP0, `(.L_x_0) ;  /* 0xfffffff900cc7547 */ /* 0x000fec000b83ffff */
[----:B------:R-:W-:Y:S05]  /*0820*/  @P2 BRA `(.L_x_1) ;  /* 0xfffffff800282947 */ /* 0x000fea000383ffff */
[----:B------:R-:W-:Y:S05]  /*0830*/  @P1 BRA `(.L_x_2) ;  /* 0xfffffff8000c1947 */ /* 0x000fea000383ffff */
[----:B------:R-:W0:Y:S02]  /*0840*/  LDC.64 R2, c[0x0][0x388] ;  /* 0x0000e200ff027b82 */ /* 0x000e240000000a00 */
[----:B0-----:R-:W-:Y:S01]  /*0850*/  STG.E desc[UR8][R2.64], R16 ;  /* 0x0000001002007986 */ /* 0x001fe2000c101908 */
[----:B------:R-:W-:Y:S05]  /*0860*/  EXIT ;  /* 0x000000000000794d */ /* 0x000fea0003800000 */
.L_x_3:
[----:B------:R-:W-:-:S00]  /*0870*/  BRA `(.L_x_3) ;  /* 0xfffffffc00fc7947 */ /* 0x000fc0000383ffff */
[----:B------:R-:W-:-:S00]  /*0880*/  NOP ;  /* 0x0000000000007918 */ /* 0x000fc00000000000 */
[----:B------:R-:W-:-:S00]  /*0890*/  NOP ;  /* 0x0000000000007918 */ /* 0x000fc00000000000 */
[----:B------:R-:W-:-:S00]  /*08a0*/  NOP ;  /* 0x0000000000007918 */ /* 0x000fc00000000000 */
[----:B------:R-:W-:-:S00]  /*08b0*/  NOP ;  /* 0x0000000000007918 */ /* 0x000fc00000000000 */
[----:B------:R-:W-:-:S00]  /*08c0*/  NOP ;  /* 0x0000000000007918 */ /* 0x000fc00000000000 */
[----:B------:R-:W-:-:S00]  /*08d0*/  NOP ;  /* 0x0000000000007918 */ /* 0x000fc00000000000 */
[----:B------:R-:W-:-:S00]  /*08e0*/  NOP ;  /* 0x0000000000007918 */ /* 0x000fc00000000000 */
[----:B------:R-:W-:-:S00]  /*08f0*/  NOP ;  /* 0x0000000000007918 */ /* 0x000fc00000000000 */
.L_x_4:


//--------------------- .nv.shared.reserved.0     --------------------------
	.section	.nv.shared.reserved.0,"aw",@nobits
	.weak		__nv_reservedSMEM_offset_0_alias
	.size		__nv_reservedSMEM_offset_0_alias, 0, 64
	.other		__nv_reservedSMEM_offset_0_alias,@"STO_CUDA_RESERVED_SHARED STV_DEFAULT"
__nv_reservedSMEM_offset_0_alias:
	.zero		0
	.zero		64


//--------------------- .nv.constant0.default_function_kernel --------------------------
	.section	.nv.constant0.default_function_kernel,"a",@progbits
	.sectionflags	@""
	.align	4
.nv.constant0.default_function_kernel:
	.zero		912


//--------------------- SYMBOLS --------------------------

	.type		.nv.reservedSmem.offset0,@object
	.size		.nv.reservedSmem.offset0,0x4
